	.headerflags	@"EF_CUDA_TEXMODE_UNIFIED EF_CUDA_64BIT_ADDRESS EF_CUDA_ACCELERATORS EF_CUDA_SM90 EF_CUDA_VIRTUAL_SM(EF_CUDA_SM90)"
	.elftype	@"ET_EXEC"


//--------------------- .nv.info                  --------------------------
	.section	.nv.info,"",@"SHT_CUDA_INFO"
	.align	4


	//----- nvinfo : EIATTR_REGCOUNT
	.align		4
        /*0000*/ 	.byte	0x04, 0x2f
        /*0002*/ 	.short	(.L_1 - .L_0)
	.align		4
.L_0:
        /*0004*/ 	.word	index@(triton_poi_fused_cat_2)
        /*0008*/ 	.word	0x00000014


	//----- nvinfo : EIATTR_MIN_STACK_SIZE
	.align		4
.L_1:
        /*000c*/ 	.byte	0x04, 0x12
        /*000e*/ 	.short	(.L_3 - .L_2)
	.align		4
.L_2:
        /*0010*/ 	.word	index@(triton_poi_fused_cat_2)
        /*0014*/ 	.word	0x00000000


	//----- nvinfo : EIATTR_FRAME_SIZE
	.align		4
.L_3:
        /*0018*/ 	.byte	0x04, 0x11
        /*001a*/ 	.short	(.L_5 - .L_4)
	.align		4
.L_4:
        /*001c*/ 	.word	index@(triton_poi_fused_cat_2)
        /*0020*/ 	.word	0x00000000


	//----- nvinfo : EIATTR_MIN_STACK_SIZE
	.align		4
.L_5:
        /*0024*/ 	.byte	0x04, 0x12
        /*0026*/ 	.short	(.L_7 - .L_6)
	.align		4
.L_6:
        /*0028*/ 	.word	index@(triton_poi_fused_cat_2)
        /*002c*/ 	.word	0x00000000
.L_7:


//--------------------- .nv.info.triton_poi_fused_cat_2 --------------------------
	.section	.nv.info.triton_poi_fused_cat_2,"",@"SHT_CUDA_INFO"
	.sectionflags	@""
	.align	4


	//----- nvinfo : EIATTR_CUDA_API_VERSION
	.align		4
        /*0000*/ 	.byte	0x04, 0x37
        /*0002*/ 	.short	(.L_9 - .L_8)
.L_8:
        /*0004*/ 	.word	0x0000007c


	//----- nvinfo : EIATTR_KPARAM_INFO
	.align		4
.L_9:
        /*0008*/ 	.byte	0x04, 0x17
        /*000a*/ 	.short	(.L_11 - .L_10)
.L_10:
        /*000c*/ 	.word	0x00000000
        /*0010*/ 	.short	0x0005
        /*0012*/ 	.short	0x0028
        /*0014*/ 	.byte	0x00, 0xf0, 0x11, 0x00


	//----- nvinfo : EIATTR_KPARAM_INFO
	.align		4
.L_11:
        /*0018*/ 	.byte	0x04, 0x17
        /*001a*/ 	.short	(.L_13 - .L_12)
.L_12:
        /*001c*/ 	.word	0x00000000
        /*0020*/ 	.short	0x0004
        /*0022*/ 	.short	0x0020
        /*0024*/ 	.byte	0x00, 0xf4, 0x21, 0x00


	//----- nvinfo : EIATTR_KPARAM_INFO
	.align		4
.L_13:
        /*0028*/ 	.byte	0x04, 0x17
        /*002a*/ 	.short	(.L_15 - .L_14)
.L_14:
        /*002c*/ 	.word	0x00000000
        /*0030*/ 	.short	0x0003
        /*0032*/ 	.short	0x0018
        /*0034*/ 	.byte	0x00, 0xf4, 0x21, 0x00


	//----- nvinfo : EIATTR_KPARAM_INFO
	.align		4
.L_15:
        /*0038*/ 	.byte	0x04, 0x17
        /*003a*/ 	.short	(.L_17 - .L_16)
.L_16:
        /*003c*/ 	.word	0x00000000
        /*0040*/ 	.short	0x0002
        /*0042*/ 	.short	0x0010
        /*0044*/ 	.byte	0x00, 0xf4, 0x21, 0x00


	//----- nvinfo : EIATTR_KPARAM_INFO
	.align		4
.L_17:
        /*0048*/ 	.byte	0x04, 0x17
        /*004a*/ 	.short	(.L_19 - .L_18)
.L_18:
        /*004c*/ 	.word	0x00000000
        /*0050*/ 	.short	0x0001
        /*0052*/ 	.short	0x0008
        /*0054*/ 	.byte	0x00, 0xf4, 0x21, 0x00


	//----- nvinfo : EIATTR_KPARAM_INFO
	.align		4
.L_19:
        /*0058*/ 	.byte	0x04, 0x17
        /*005a*/ 	.short	(.L_21 - .L_20)
.L_20:
        /*005c*/ 	.word	0x00000000
        /*0060*/ 	.short	0x0000
        /*0062*/ 	.short	0x0000
        /*0064*/ 	.byte	0x00, 0xf4, 0x21, 0x00


	//----- nvinfo : EIATTR_SPARSE_MMA_MASK
	.align		4
.L_21:
        /*0068*/ 	.byte	0x03, 0x50
        /*006a*/ 	.short	0x0000


	//----- nvinfo : EIATTR_MAXREG_COUNT
	.align		4
        /*006c*/ 	.byte	0x03, 0x1b
        /*006e*/ 	.short	0x00ff


	//----- nvinfo : EIATTR_EXIT_INSTR_OFFSETS
	.align		4
        /*0070*/ 	.byte	0x04, 0x1c
        /*0072*/ 	.short	(.L_23 - .L_22)


	//   ....[0]....
.L_22:
        /*0074*/ 	.word	0x00000430


	//   ....[1]....
        /*0078*/ 	.word	0x00000450


	//----- nvinfo : EIATTR_REQNTID
	.align		4
.L_23:
        /*007c*/ 	.byte	0x04, 0x10
        /*007e*/ 	.short	(.L_25 - .L_24)
.L_24:
        /*0080*/ 	.word	0x00000080
        /*0084*/ 	.word	0x00000001
        /*0088*/ 	.word	0x00000001


	//----- nvinfo : EIATTR_CBANK_PARAM_SIZE
	.align		4
.L_25:
        /*008c*/ 	.byte	0x03, 0x19
        /*008e*/ 	.short	0x002c


	//----- nvinfo : EIATTR_PARAM_CBANK
	.align		4
        /*0090*/ 	.byte	0x04, 0x0a
        /*0092*/ 	.short	(.L_27 - .L_26)
	.align		4
.L_26:
        /*0094*/ 	.word	index@(.nv.constant0.triton_poi_fused_cat_2)
        /*0098*/ 	.short	0x0210
        /*009a*/ 	.short	0x002c


	//----- nvinfo : EIATTR_SW_WAR
	.align		4
.L_27:
        /*009c*/ 	.byte	0x04, 0x36
        /*009e*/ 	.short	(.L_29 - .L_28)
.L_28:
        /*00a0*/ 	.word	0x00000008
.L_29:


//--------------------- .nv.callgraph             --------------------------
	.section	.nv.callgraph,"",@"SHT_CUDA_CALLGRAPH"
	.align	4
	.sectionentsize	8
	.align		4
        /*0000*/ 	.word	0x00000000
	.align		4
        /*0004*/ 	.word	0xffffffff
	.align		4
        /*0008*/ 	.word	0x00000000
	.align		4
        /*000c*/ 	.word	0xfffffffe
	.align		4
        /*0010*/ 	.word	0x00000000
	.align		4
        /*0014*/ 	.word	0xfffffffd
	.align		4
        /*0018*/ 	.word	0x00000000
	.align		4
        /*001c*/ 	.word	0xfffffffc


//--------------------- .text.triton_poi_fused_cat_2 --------------------------
	.section	.text.triton_poi_fused_cat_2,"ax",@progbits
	.align	128
        .global         triton_poi_fused_cat_2
        .type           triton_poi_fused_cat_2,@function
        .size           triton_poi_fused_cat_2,(.L_x_1 - triton_poi_fused_cat_2)
        .other          triton_poi_fused_cat_2,@"STO_CUDA_ENTRY STV_DEFAULT"
triton_poi_fused_cat_2:
.text.triton_poi_fused_cat_2:
[----:B------:R-:W0:Y:S02]  /*0000*/  LDC R1, c[0x0][0x28] ;  /* 0x00000a00ff017b82 */ /* 0x000e240000000800 */
[----:B------:R-:W1:Y:S01]  /*0010*/  S2R R0, SR_TID.X ;  /* 0x0000000000007919 */ /* 0x000e620000002100 */
[----:B------:R-:W2:Y:S01]  /*0020*/  LDC.64 R10, c[0x0][0x220] ;  /* 0x00008800ff0a7b82 */ /* 0x000ea20000000a00 */
[----:B------:R-:W-:Y:S01]  /*0030*/  ULDC.64 UR4, c[0x0][0x218] ;  /* 0x0000860000047ab9 */ /* 0x000fe20000000a00 */
[----:B------:R-:W-:Y:S01]  /*0040*/  PRMT R14, RZ, 0x7610, R14 ;  /* 0x00007610ff0e7816 */ /* 0x000fe2000000000e */
[----:B------:R-:W3:Y:S05]  /*0050*/  S2R R5, SR_CTAID.X ;  /* 0x0000000000057919 */ /* 0x000eea0000002500 */
[----:B------:R-:W4:Y:S01]  /*0060*/  LDC.64 R12, c[0x0][0x228] ;  /* 0x00008a00ff0c7b82 */ /* 0x000f220000000a00 */
[----:B-1----:R-:W-:Y:S01]  /*0070*/  IMAD.SHL.U32 R0, R0, 0x2, RZ ;  /* 0x0000000200007824 */ /* 0x002fe200078e00ff */
[----:B---3--:R-:W-:-:S04]  /*0080*/  SHF.R.S32.HI R3, RZ, 0x17, R5 ;  /* 0x00000017ff037819 */ /* 0x008fc80000011405 */
[----:B------:R-:W-:Y:S02]  /*0090*/  LOP3.LUT R0, R0, 0xfe, RZ, 0xc0, !PT ;  /* 0x000000fe00007812 */ /* 0x000fe400078ec0ff */
[----:B------:R-:W-:-:S03]  /*00a0*/  SGXT R3, R3, 0x1 ;  /* 0x000000010303781a */ /* 0x000fc60000000200 */
[----:B------:R-:W-:-:S04]  /*00b0*/  IMAD R0, R5, 0x100, R0 ;  /* 0x0000010005007824 */ /* 0x000fc800078e0200 */
[C---:B------:R-:W-:Y:S01]  /*00c0*/  IMAD.HI R4, R0.reuse, 0x2aaaaaab, RZ ;  /* 0x2aaaaaab00047827 */ /* 0x040fe200078e02ff */
[----:B------:R-:W-:Y:S02]  /*00d0*/  LEA.HI R3, R3, R0, RZ, 0x4 ;  /* 0x0000000003037211 */ /* 0x000fe400078f20ff */
[----:B------:R-:W-:Y:S02]  /*00e0*/  ISETP.GE.AND P0, PT, R0, 0x300, PT ;  /* 0x000003000000780c */ /* 0x000fe40003f06270 */
[----:B------:R-:W-:Y:S02]  /*00f0*/  SHF.R.S32.HI R2, RZ, 0x4, R3 ;  /* 0x00000004ff027819 */ /* 0x000fe40000011403 */
[----:B------:R-:W-:Y:S02]  /*0100*/  LOP3.LUT R5, R3, 0xfffffff0, RZ, 0xc0, !PT ;  /* 0xfffffff003057812 */ /* 0x000fe400078ec0ff */
[----:B------:R-:W-:Y:S01]  /*0110*/  SHF.R.U32.HI R3, RZ, 0x1f, R4 ;  /* 0x0000001fff037819 */ /* 0x000fe20000011604 */
[----:B------:R-:W-:-:S03]  /*0120*/  IMAD.HI R6, R2, 0x2aaaaaab, RZ ;  /* 0x2aaaaaab02067827 */ /* 0x000fc600078e02ff */
[----:B------:R-:W-:Y:S01]  /*0130*/  LEA.HI.SX32 R9, R4, R3, 0x1b ;  /* 0x0000000304097211 */ /* 0x000fe200078fdaff */
[----:B------:R-:W-:Y:S01]  /*0140*/  IMAD.IADD R4, R0, 0x1, -R5 ;  /* 0x0000000100047824 */ /* 0x000fe200078e0a05 */
[----:B------:R-:W-:-:S03]  /*0150*/  SHF.R.U32.HI R7, RZ, 0x1, R6 ;  /* 0x00000001ff077819 */ /* 0x000fc60000011606 */
[----:B------:R-:W-:Y:S01]  /*0160*/  IMAD R4, R9, 0x40, R4 ;  /* 0x0000004009047824 */ /* 0x000fe200078e0204 */
[----:B------:R-:W-:-:S05]  /*0170*/  LEA.HI R7, R6, R7, RZ, 0x1 ;  /* 0x0000000706077211 */ /* 0x000fca00078f08ff */
[----:B------:R-:W-:Y:S02]  /*0180*/  IMAD R5, R7, -0xc, R2 ;  /* 0xfffffff407057824 */ /* 0x000fe400078e0202 */
[----:B------:R-:W1:Y:S02]  /*0190*/  LDC.64 R2, c[0x0][0x210] ;  /* 0x00008400ff027b82 */ /* 0x000e640000000a00 */
[C---:B------:R-:W-:Y:S01]  /*01a0*/  VIADD R15, R5.reuse, 0xfffffff8 ;  /* 0xfffffff8050f7836 */ /* 0x040fe20000000000 */
[----:B------:R-:W-:-:S03]  /*01b0*/  ISETP.GT.AND P1, PT, R5, 0x7, !P0 ;  /* 0x000000070500780c */ /* 0x000fc60004724270 */
[----:B------:R-:W-:-:S05]  /*01c0*/  IMAD R17, R15, 0x10, R4 ;  /* 0x000000100f117824 */ /* 0x000fca00078e0204 */
[----:B------:R-:W-:-:S04]  /*01d0*/  IADD3 R6, P2, R17, UR4, RZ ;  /* 0x0000000411067c10 */ /* 0x000fc8000ff5e0ff */
[----:B------:R-:W-:Y:S01]  /*01e0*/  LEA.HI.X.SX32 R7, R17, UR5, 0x1, P2 ;  /* 0x0000000511077c11 */ /* 0x000fe200090f0eff */
[----:B------:R-:W-:-:S04]  /*01f0*/  ULDC.64 UR4, c[0x0][0x208] ;  /* 0x0000820000047ab9 */ /* 0x000fc80000000a00 */
[----:B------:R3:W5:Y:S01]  /*0200*/  @P1 LDG.E.U16 R14, desc[UR4][R6.64] ;  /* 0x00000004060e1981 */ /* 0x000762000c1e1500 */
[----:B------:R-:W-:Y:S01]  /*0210*/  ISETP.GE.AND P3, PT, R5, 0x8, PT ;  /* 0x000000080500780c */ /* 0x000fe20003f66270 */
[----:B--2---:R-:W-:Y:S01]  /*0220*/  IMAD.WIDE R10, R17, 0x4, R10 ;  /* 0x00000004110a7825 */ /* 0x004fe200078e020a */
[----:B------:R-:W-:Y:S02]  /*0230*/  CS2R R4, SRZ ;  /* 0x0000000000047805 */ /* 0x000fe4000001ff00 */
[----:B------:R-:W-:Y:S02]  /*0240*/  CS2R R16, SRZ ;  /* 0x0000000000107805 */ /* 0x000fe4000001ff00 */
[----:B------:R-:W-:Y:S01]  /*0250*/  ISETP.LT.AND P2, PT, R0, 0x300, !P3 ;  /* 0x000003000000780c */ /* 0x000fe20005f41270 */
[----:B----4-:R-:W-:Y:S01]  /*0260*/  IMAD.WIDE R12, R15, 0x4, R12 ;  /* 0x000000040f0c7825 */ /* 0x010fe200078e020c */
[----:B------:R2:W4:Y:S03]  /*0270*/  @P1 LDG.E.64 R4, desc[UR4][R10.64] ;  /* 0x000000040a041981 */ /* 0x000526000c1e1b00 */
[C---:B------:R-:W-:Y:S01]  /*0280*/  IMAD R8, R9.reuse, -0xc0, R0 ;  /* 0xffffff4009087824 */ /* 0x040fe200078e0200 */
[----:B---3--:R-:W3:Y:S01]  /*0290*/  LDC.64 R6, c[0x0][0x230] ;  /* 0x00008c00ff067b82 */ /* 0x008ee20000000a00 */
[----:B------:R-:W4:Y:S02]  /*02a0*/  @P1 LDG.E.EL R16, desc[UR4][R12.64] ;  /* 0x000000040c101981 */ /* 0x000f24000c2e1900 */
[----:B------:R-:W-:-:S02]  /*02b0*/  IMAD R9, R9, 0x80, R8 ;  /* 0x0000008009097824 */ /* 0x000fc400078e0208 */
[----:B------:R-:W4:Y:S02]  /*02c0*/  @P1 LDG.E.EL R17, desc[UR4][R12.64] ;  /* 0x000000040c111981 */ /* 0x000f24000c2e1900 */
[----:B-1----:R-:W-:Y:S01]  /*02d0*/  IMAD.WIDE R8, R9, 0x4, R2 ;  /* 0x0000000409087825 */ /* 0x002fe200078e0202 */
[----:B------:R-:W-:-:S06]  /*02e0*/  CS2R R2, SRZ ;  /* 0x0000000000027805 */ /* 0x000fcc000001ff00 */
[----:B------:R-:W4:Y:S01]  /*02f0*/  @P2 LDG.E.64 R2, desc[UR4][R8.64] ;  /* 0x0000000408022981 */ /* 0x000f22000c1e1b00 */
[----:B---3--:R-:W-:Y:S01]  /*0300*/  IMAD.WIDE R6, R0, 0x4, R6 ;  /* 0x0000000400067825 */ /* 0x008fe200078e0206 */
[----:B-----5:R-:W-:-:S04]  /*0310*/  SEL R14, R14, RZ, P1 ;  /* 0x000000ff0e0e7207 */ /* 0x020fc80000800000 */
[----:B------:R-:W-:-:S04]  /*0320*/  LOP3.LUT R15, R14, 0xffff, RZ, 0xc0, !PT ;  /* 0x0000ffff0e0f7812 */ /* 0x000fc800078ec0ff */
[----:B------:R-:W-:-:S04]  /*0330*/  SHF.R.U32.HI R15, RZ, 0x8, R15 ;  /* 0x00000008ff0f7819 */ /* 0x000fc8000001160f */
[----:B--2---:R-:W-:Y:S02]  /*0340*/  PRMT R10, R15, 0x9910, RZ ;  /* 0x000099100f0a7816 */ /* 0x004fe400000000ff */
[----:B------:R-:W-:Y:S02]  /*0350*/  LOP3.LUT P5, RZ, R14, 0xff, RZ, 0xc0, !PT ;  /* 0x000000ff0eff7812 */ /* 0x000fe400078ac0ff */
[----:B------:R-:W-:Y:S02]  /*0360*/  ISETP.NE.AND P4, PT, R10, RZ, PT ;  /* 0x000000ff0a00720c */ /* 0x000fe40003f85270 */
[----:B----4-:R-:W-:Y:S02]  /*0370*/  SEL R10, R5, RZ, P1 ;  /* 0x000000ff050a7207 */ /* 0x010fe40000800000 */
[----:B------:R-:W-:Y:S02]  /*0380*/  SEL R4, R4, RZ, P1 ;  /* 0x000000ff04047207 */ /* 0x000fe40000800000 */
[----:B------:R-:W-:-:S02]  /*0390*/  SEL R5, R16, RZ, P1 ;  /* 0x000000ff10057207 */ /* 0x000fc40000800000 */
[----:B------:R-:W-:-:S03]  /*03a0*/  SEL R17, R17, RZ, P1 ;  /* 0x000000ff11117207 */ /* 0x000fc60000800000 */
[----:B------:R-:W-:Y:S02]  /*03b0*/  FADD R4, R4, R5 ;  /* 0x0000000504047221 */ /* 0x000fe40000000000 */
[----:B------:R-:W-:Y:S01]  /*03c0*/  FADD R17, R10, R17 ;  /* 0x000000110a117221 */ /* 0x000fe20000000000 */
[----:B------:R-:W-:Y:S01]  /*03d0*/  SEL R5, R2, RZ, P2 ;  /* 0x000000ff02057207 */ /* 0x000fe20001000000 */
[----:B------:R-:W-:Y:S01]  /*03e0*/  @!P5 FMUL R4, R4, 0.0099999997764825820923 ;  /* 0x3c23d70a0404d820 */ /* 0x000fe20000400000 */
[----:B------:R-:W-:Y:S01]  /*03f0*/  SEL R2, R3, RZ, P2 ;  /* 0x000000ff03027207 */ /* 0x000fe20001000000 */
[----:B------:R-:W-:-:S03]  /*0400*/  @!P4 FMUL R17, R17, 0.0099999997764825820923 ;  /* 0x3c23d70a1111c820 */ /* 0x000fc60000400000 */
[----:B------:R-:W-:Y:S02]  /*0410*/  SEL R4, R5, R4, !P3 ;  /* 0x0000000405047207 */ /* 0x000fe40005800000 */
[----:B------:R-:W-:Y:S01]  /*0420*/  SEL R5, R2, R17, !P3 ;  /* 0x0000001102057207 */ /* 0x000fe20005800000 */
[----:B------:R-:W-:Y:S06]  /*0430*/  @P0 EXIT ;  /* 0x000000000000094d */ /* 0x000fec0003800000 */
[----:B------:R-:W-:Y:S01]  /*0440*/  STG.E.64 desc[UR4][R6.64], R4 ;  /* 0x0000000406007986 */ /* 0x000fe2000c101b04 */
[----:B------:R-:W-:Y:S05]  /*0450*/  EXIT ;  /* 0x000000000000794d */ /* 0x000fea0003800000 */
.L_x_0:
[----:B------:R-:W-:-:S00]  /*0460*/  BRA `(.L_x_0) ;  /* 0xfffffffc00fc7947 */ /* 0x000fc0000383ffff */
[----:B------:R-:W-:-:S00]  /*0470*/  NOP ;  /* 0x0000000000007918 */ /* 0x000fc00000000000 */
        /* <DEDUP_REMOVED lines=8> */
.L_x_1:


//--------------------- .nv.constant0.triton_poi_fused_cat_2 --------------------------
	.section	.nv.constant0.triton_poi_fused_cat_2,"a",@progbits
	.sectionflags	@""
	.align	4
.nv.constant0.triton_poi_fused_cat_2:
	.zero		572
